//
// Generated by NVIDIA NVVM Compiler
//
// Compiler Build ID: CL-36424714
// Cuda compilation tools, release 13.0, V13.0.88
// Based on NVVM 20.0.0
//

.version 9.0
.target sm_100
.address_size 64

	// .globl	_Z10Init_Arrayv
.extern .func  (.param .b32 func_retval0) vprintf
(
	.param .b64 vprintf_param_0,
	.param .b64 vprintf_param_1
)
;
.global .align 1 .b8 $str[4] = {37, 100, 32};
.global .align 1 .b8 $str$1[2] = {10};

.visible .entry _Z10Init_Arrayv()
{
	.local .align 16 .b8 	__local_depot0[4112];
	.reg .b64 	%SP;
	.reg .b64 	%SPL;
	.reg .pred 	%p<8>;
	.reg .b16 	%rs<48>;
	.reg .b32 	%r<143>;
	.reg .b64 	%rd<42>;

	mov.u64 	%SPL, __local_depot0;
	cvta.local.u64 	%SP, %SPL;
	add.u64 	%rd12, %SP, 0;
	add.u64 	%rd1, %SPL, 0;
	add.u64 	%rd2, %SPL, 16;
	add.s64 	%rd39, %rd2, 128;
	mov.b32 	%r140, 0;
$L__BB0_1:
	mov.b32 	%r8, 2;
	st.local.v4.u32 	[%rd39+-128], {%r8, %r8, %r8, %r8};
	st.local.v4.u32 	[%rd39+-112], {%r8, %r8, %r8, %r8};
	st.local.v4.u32 	[%rd39+-96], {%r8, %r8, %r8, %r8};
	st.local.v4.u32 	[%rd39+-80], {%r8, %r8, %r8, %r8};
	st.local.v4.u32 	[%rd39+-64], {%r8, %r8, %r8, %r8};
	st.local.v4.u32 	[%rd39+-48], {%r8, %r8, %r8, %r8};
	st.local.v4.u32 	[%rd39+-32], {%r8, %r8, %r8, %r8};
	st.local.v4.u32 	[%rd39+-16], {%r8, %r8, %r8, %r8};
	st.local.v4.u32 	[%rd39], {%r8, %r8, %r8, %r8};
	st.local.v4.u32 	[%rd39+16], {%r8, %r8, %r8, %r8};
	st.local.v4.u32 	[%rd39+32], {%r8, %r8, %r8, %r8};
	st.local.v4.u32 	[%rd39+48], {%r8, %r8, %r8, %r8};
	st.local.v4.u32 	[%rd39+64], {%r8, %r8, %r8, %r8};
	st.local.v4.u32 	[%rd39+80], {%r8, %r8, %r8, %r8};
	st.local.v4.u32 	[%rd39+96], {%r8, %r8, %r8, %r8};
	st.local.v4.u32 	[%rd39+112], {%r8, %r8, %r8, %r8};
	add.s32 	%r140, %r140, 64;
	add.s64 	%rd39, %rd39, 256;
	setp.ne.s32 	%p1, %r140, 1024;
	@%p1 bra 	$L__BB0_1;
	add.s64 	%rd40, %rd2, 64;
	mov.b32 	%r141, 31;
$L__BB0_3:
	ld.local.v4.u32 	{%r10, %r11, %r12, %r13}, [%rd40+-64];
	add.s32 	%r14, %r10, %r141;
	add.s32 	%r15, %r14, -31;
	add.s32 	%r16, %r11, %r141;
	add.s32 	%r17, %r16, -30;
	add.s32 	%r18, %r12, %r141;
	add.s32 	%r19, %r18, -29;
	add.s32 	%r20, %r13, %r141;
	add.s32 	%r21, %r20, -28;
	st.local.v4.u32 	[%rd40+-64], {%r15, %r17, %r19, %r21};
	ld.local.v4.u32 	{%r22, %r23, %r24, %r25}, [%rd40+-48];
	add.s32 	%r26, %r22, %r141;
	add.s32 	%r27, %r26, -27;
	add.s32 	%r28, %r23, %r141;
	add.s32 	%r29, %r28, -26;
	add.s32 	%r30, %r24, %r141;
	add.s32 	%r31, %r30, -25;
	add.s32 	%r32, %r25, %r141;
	add.s32 	%r33, %r32, -24;
	st.local.v4.u32 	[%rd40+-48], {%r27, %r29, %r31, %r33};
	ld.local.v4.u32 	{%r34, %r35, %r36, %r37}, [%rd40+-32];
	add.s32 	%r38, %r34, %r141;
	add.s32 	%r39, %r38, -23;
	add.s32 	%r40, %r35, %r141;
	add.s32 	%r41, %r40, -22;
	add.s32 	%r42, %r36, %r141;
	add.s32 	%r43, %r42, -21;
	add.s32 	%r44, %r37, %r141;
	add.s32 	%r45, %r44, -20;
	st.local.v4.u32 	[%rd40+-32], {%r39, %r41, %r43, %r45};
	ld.local.v4.u32 	{%r46, %r47, %r48, %r49}, [%rd40+-16];
	add.s32 	%r50, %r46, %r141;
	add.s32 	%r51, %r50, -19;
	add.s32 	%r52, %r47, %r141;
	add.s32 	%r53, %r52, -18;
	add.s32 	%r54, %r48, %r141;
	add.s32 	%r55, %r54, -17;
	add.s32 	%r56, %r49, %r141;
	add.s32 	%r57, %r56, -16;
	st.local.v4.u32 	[%rd40+-16], {%r51, %r53, %r55, %r57};
	ld.local.v4.u32 	{%r58, %r59, %r60, %r61}, [%rd40];
	add.s32 	%r62, %r58, %r141;
	add.s32 	%r63, %r62, -15;
	add.s32 	%r64, %r59, %r141;
	add.s32 	%r65, %r64, -14;
	add.s32 	%r66, %r60, %r141;
	add.s32 	%r67, %r66, -13;
	add.s32 	%r68, %r61, %r141;
	add.s32 	%r69, %r68, -12;
	st.local.v4.u32 	[%rd40], {%r63, %r65, %r67, %r69};
	ld.local.v4.u32 	{%r70, %r71, %r72, %r73}, [%rd40+16];
	add.s32 	%r74, %r70, %r141;
	add.s32 	%r75, %r74, -11;
	add.s32 	%r76, %r71, %r141;
	add.s32 	%r77, %r76, -10;
	add.s32 	%r78, %r72, %r141;
	add.s32 	%r79, %r78, -9;
	add.s32 	%r80, %r73, %r141;
	add.s32 	%r81, %r80, -8;
	st.local.v4.u32 	[%rd40+16], {%r75, %r77, %r79, %r81};
	ld.local.v4.u32 	{%r82, %r83, %r84, %r85}, [%rd40+32];
	add.s32 	%r86, %r82, %r141;
	add.s32 	%r87, %r86, -7;
	add.s32 	%r88, %r83, %r141;
	add.s32 	%r89, %r88, -6;
	add.s32 	%r90, %r84, %r141;
	add.s32 	%r91, %r90, -5;
	add.s32 	%r92, %r85, %r141;
	add.s32 	%r93, %r92, -4;
	st.local.v4.u32 	[%rd40+32], {%r87, %r89, %r91, %r93};
	ld.local.v4.u32 	{%r94, %r95, %r96, %r97}, [%rd40+48];
	add.s32 	%r98, %r94, %r141;
	add.s32 	%r99, %r98, -3;
	add.s32 	%r100, %r95, %r141;
	add.s32 	%r101, %r100, -2;
	add.s32 	%r102, %r96, %r141;
	add.s32 	%r103, %r102, -1;
	add.s32 	%r104, %r97, %r141;
	st.local.v4.u32 	[%rd40+48], {%r99, %r101, %r103, %r104};
	add.s32 	%r141, %r141, 32;
	add.s64 	%rd40, %rd40, 128;
	setp.ne.s32 	%p2, %r141, 1055;
	@%p2 bra 	$L__BB0_3;
	add.s64 	%rd41, %rd2, 16;
	mov.b32 	%r142, 0;
	mov.b16 	%rs46, 0;
	mov.b16 	%rs45, -2;
	mov.b16 	%rs44, 2;
	mov.b16 	%rs43, -4;
	mov.b16 	%rs42, 4;
	mov.b16 	%rs41, -6;
	mov.b16 	%rs40, 6;
	mov.u64 	%rd14, $str;
	mov.u16 	%rs47, %rs46;
$L__BB0_5:
	shr.u16 	%rs24, %rs46, 1;
	mul.hi.u16 	%rs25, %rs24, 5243;
	shr.u16 	%rs26, %rs25, 1;
	mad.lo.s16 	%rs27, %rs26, 50, %rs47;
	ld.local.u32 	%r106, [%rd41+-16];
	st.local.u32 	[%rd1], %r106;
	cvta.global.u64 	%rd15, %rd14;
	{ // callseq 0, 0
	.param .b64 param0;
	st.param.b64 	[param0], %rd15;
	.param .b64 param1;
	st.param.b64 	[param1], %rd12;
	.param .b32 retval0;
	call.uni (retval0), 
	vprintf, 
	(
	param0, 
	param1
	);
	ld.param.b32 	%r107, [retval0];
	} // callseq 0
	setp.ne.s16 	%p3, %rs27, 0;
	@%p3 bra 	$L__BB0_7;
	mov.u64 	%rd17, $str$1;
	cvta.global.u64 	%rd18, %rd17;
	{ // callseq 1, 0
	.param .b64 param0;
	st.param.b64 	[param0], %rd18;
	.param .b64 param1;
	st.param.b64 	[param1], 0;
	.param .b32 retval0;
	call.uni (retval0), 
	vprintf, 
	(
	param0, 
	param1
	);
	ld.param.b32 	%r109, [retval0];
	} // callseq 1
$L__BB0_7:
	ld.local.u32 	%r111, [%rd41+-12];
	st.local.u32 	[%rd1], %r111;
	cvta.global.u64 	%rd20, %rd14;
	{ // callseq 2, 0
	.param .b64 param0;
	st.param.b64 	[param0], %rd20;
	.param .b64 param1;
	st.param.b64 	[param1], %rd12;
	.param .b32 retval0;
	call.uni (retval0), 
	vprintf, 
	(
	param0, 
	param1
	);
	ld.param.b32 	%r112, [retval0];
	} // callseq 2
	ld.local.u32 	%r114, [%rd41+-8];
	st.local.u32 	[%rd1], %r114;
	{ // callseq 3, 0
	.param .b64 param0;
	st.param.b64 	[param0], %rd20;
	.param .b64 param1;
	st.param.b64 	[param1], %rd12;
	.param .b32 retval0;
	call.uni (retval0), 
	vprintf, 
	(
	param0, 
	param1
	);
	ld.param.b32 	%r115, [retval0];
	} // callseq 3
	shr.u16 	%rs28, %rs44, 1;
	mul.hi.u16 	%rs29, %rs28, 5243;
	shr.u16 	%rs30, %rs29, 1;
	mad.lo.s16 	%rs31, %rs30, 50, %rs45;
	setp.ne.s16 	%p4, %rs31, 0;
	@%p4 bra 	$L__BB0_9;
	mov.u64 	%rd22, $str$1;
	cvta.global.u64 	%rd23, %rd22;
	{ // callseq 4, 0
	.param .b64 param0;
	st.param.b64 	[param0], %rd23;
	.param .b64 param1;
	st.param.b64 	[param1], 0;
	.param .b32 retval0;
	call.uni (retval0), 
	vprintf, 
	(
	param0, 
	param1
	);
	ld.param.b32 	%r117, [retval0];
	} // callseq 4
$L__BB0_9:
	ld.local.u32 	%r119, [%rd41+-4];
	st.local.u32 	[%rd1], %r119;
	cvta.global.u64 	%rd25, %rd14;
	{ // callseq 5, 0
	.param .b64 param0;
	st.param.b64 	[param0], %rd25;
	.param .b64 param1;
	st.param.b64 	[param1], %rd12;
	.param .b32 retval0;
	call.uni (retval0), 
	vprintf, 
	(
	param0, 
	param1
	);
	ld.param.b32 	%r120, [retval0];
	} // callseq 5
	ld.local.u32 	%r122, [%rd41];
	st.local.u32 	[%rd1], %r122;
	{ // callseq 6, 0
	.param .b64 param0;
	st.param.b64 	[param0], %rd25;
	.param .b64 param1;
	st.param.b64 	[param1], %rd12;
	.param .b32 retval0;
	call.uni (retval0), 
	vprintf, 
	(
	param0, 
	param1
	);
	ld.param.b32 	%r123, [retval0];
	} // callseq 6
	shr.u16 	%rs32, %rs42, 1;
	mul.hi.u16 	%rs33, %rs32, 5243;
	shr.u16 	%rs34, %rs33, 1;
	mad.lo.s16 	%rs35, %rs34, 50, %rs43;
	setp.ne.s16 	%p5, %rs35, 0;
	@%p5 bra 	$L__BB0_11;
	mov.u64 	%rd27, $str$1;
	cvta.global.u64 	%rd28, %rd27;
	{ // callseq 7, 0
	.param .b64 param0;
	st.param.b64 	[param0], %rd28;
	.param .b64 param1;
	st.param.b64 	[param1], 0;
	.param .b32 retval0;
	call.uni (retval0), 
	vprintf, 
	(
	param0, 
	param1
	);
	ld.param.b32 	%r125, [retval0];
	} // callseq 7
$L__BB0_11:
	ld.local.u32 	%r127, [%rd41+4];
	st.local.u32 	[%rd1], %r127;
	cvta.global.u64 	%rd30, %rd14;
	{ // callseq 8, 0
	.param .b64 param0;
	st.param.b64 	[param0], %rd30;
	.param .b64 param1;
	st.param.b64 	[param1], %rd12;
	.param .b32 retval0;
	call.uni (retval0), 
	vprintf, 
	(
	param0, 
	param1
	);
	ld.param.b32 	%r128, [retval0];
	} // callseq 8
	ld.local.u32 	%r130, [%rd41+8];
	st.local.u32 	[%rd1], %r130;
	{ // callseq 9, 0
	.param .b64 param0;
	st.param.b64 	[param0], %rd30;
	.param .b64 param1;
	st.param.b64 	[param1], %rd12;
	.param .b32 retval0;
	call.uni (retval0), 
	vprintf, 
	(
	param0, 
	param1
	);
	ld.param.b32 	%r131, [retval0];
	} // callseq 9
	shr.u16 	%rs36, %rs40, 1;
	mul.hi.u16 	%rs37, %rs36, 5243;
	shr.u16 	%rs38, %rs37, 1;
	mad.lo.s16 	%rs39, %rs38, 50, %rs41;
	setp.ne.s16 	%p6, %rs39, 0;
	@%p6 bra 	$L__BB0_13;
	mov.u64 	%rd32, $str$1;
	cvta.global.u64 	%rd33, %rd32;
	{ // callseq 10, 0
	.param .b64 param0;
	st.param.b64 	[param0], %rd33;
	.param .b64 param1;
	st.param.b64 	[param1], 0;
	.param .b32 retval0;
	call.uni (retval0), 
	vprintf, 
	(
	param0, 
	param1
	);
	ld.param.b32 	%r133, [retval0];
	} // callseq 10
$L__BB0_13:
	ld.local.u32 	%r135, [%rd41+12];
	st.local.u32 	[%rd1], %r135;
	cvta.global.u64 	%rd35, %rd14;
	{ // callseq 11, 0
	.param .b64 param0;
	st.param.b64 	[param0], %rd35;
	.param .b64 param1;
	st.param.b64 	[param1], %rd12;
	.param .b32 retval0;
	call.uni (retval0), 
	vprintf, 
	(
	param0, 
	param1
	);
	ld.param.b32 	%r136, [retval0];
	} // callseq 11
	add.s32 	%r142, %r142, 8;
	add.s16 	%rs47, %rs47, -8;
	add.s16 	%rs46, %rs46, 8;
	add.s16 	%rs45, %rs45, -8;
	add.s16 	%rs44, %rs44, 8;
	add.s16 	%rs43, %rs43, -8;
	add.s16 	%rs42, %rs42, 8;
	add.s16 	%rs41, %rs41, -8;
	add.s16 	%rs40, %rs40, 8;
	add.s64 	%rd41, %rd41, 32;
	setp.ne.s32 	%p7, %r142, 1024;
	@%p7 bra 	$L__BB0_5;
	mov.u64 	%rd37, $str$1;
	cvta.global.u64 	%rd38, %rd37;
	{ // callseq 12, 0
	.param .b64 param0;
	st.param.b64 	[param0], %rd38;
	.param .b64 param1;
	st.param.b64 	[param1], 0;
	.param .b32 retval0;
	call.uni (retval0), 
	vprintf, 
	(
	param0, 
	param1
	);
	ld.param.b32 	%r138, [retval0];
	} // callseq 12
	ret;

}


// ===== COMPILED SASS (sm_100) =====

	.target	sm_100

	.elftype	@"ET_EXEC"


//--------------------- .note.nv.tkinfo           --------------------------
	.section	.note.nv.tkinfo,"",@"SHT_NOTE"
	.sectionflags	@"SHF_NOTE_NV_TKINFO"
	.tkinfo
        /*0018*/ 	.word	0x00000002
        /*0030*/ 	.string	""
        /*0030*/ 	.string	"ptxas"
        /*0030*/ 	.string	"Cuda compilation tools, release 13.0, V13.0.88"
        /*0030*/ 	.string	"Build cuda_13.0.r13.0/compiler.36424714_0"
        /*0030*/ 	.string	"-arch sm_100 -m 64 "



//--------------------- .note.nv.cuinfo           --------------------------
	.section	.note.nv.cuinfo,"",@"SHT_NOTE"
	.sectionflags	@"SHF_NOTE_NV_CUINFO"
        /*0018*/ 	.short	0x0002
        /*001a*/ 	.short	0x0064
        /*001c*/ 	.short	0x0082
	.zero		2


//--------------------- .nv.info                  --------------------------
	.section	.nv.info,"",@"SHT_CUDA_INFO"
	.align	4


	//----- nvinfo : EIATTR_REGCOUNT
	.align		4
        /*0000*/ 	.byte	0x04, 0x2f
        /*0002*/ 	.short	(.L_3 - .L_2)
	.align		4
.L_2:
        /*0004*/ 	.word	index@(_Z10Init_Arrayv)
        /*0008*/ 	.word	0x00000021


	//----- nvinfo : EIATTR_FRAME_SIZE
	.align		4
.L_3:
        /*000c*/ 	.byte	0x04, 0x11
        /*000e*/ 	.short	(.L_5 - .L_4)
	.align		4
.L_4:
        /*0010*/ 	.word	index@(_Z10Init_Arrayv)
        /*0014*/ 	.word	0x00001010


	//----- nvinfo : EIATTR_MIN_STACK_SIZE
	.align		4
.L_5:
        /*0018*/ 	.byte	0x04, 0x12
        /*001a*/ 	.short	(.L_7 - .L_6)
	.align		4
.L_6:
        /*001c*/ 	.word	index@(_Z10Init_Arrayv)
        /*0020*/ 	.word	0x00001010
.L_7:


//--------------------- .nv.compat                --------------------------
	.section	.nv.compat,"",@"SHT_CUDA_COMPAT_INFO"
	.align	4
        /*0000*/ 	.byte	0x02, 0x09, 0x00, 0x00, 0x02, 0x02, 0x01, 0x00, 0x02, 0x05, 0x05, 0x00, 0x03, 0x07, 0x01, 0x01
        /*0010*/ 	.byte	0x02, 0x03, 0x00, 0x00, 0x02, 0x06, 0x01, 0x00, 0x04, 0x0b, 0x08, 0x00, 0x09, 0x00, 0x00, 0x00
        /*0020*/ 	.byte	0x00, 0x00, 0x00, 0x00


//--------------------- .nv.info._Z10Init_Arrayv  --------------------------
	.section	.nv.info._Z10Init_Arrayv,"",@"SHT_CUDA_INFO"
	.sectionflags	@""
	.align	4


	//----- nvinfo : EIATTR_CUDA_API_VERSION
	.align		4
        /*0000*/ 	.byte	0x04, 0x37
        /*0002*/ 	.short	(.L_9 - .L_8)
.L_8:
        /*0004*/ 	.word	0x00000082


	//----- nvinfo : EIATTR_SPARSE_MMA_MASK
	.align		4
.L_9:
        /*0008*/ 	.byte	0x03, 0x50
        /*000a*/ 	.short	0x0000


	//----- nvinfo : EIATTR_MAXREG_COUNT
	.align		4
        /*000c*/ 	.byte	0x03, 0x1b
        /*000e*/ 	.short	0x00ff


	//----- nvinfo : EIATTR_EXTERNS
	.align		4
        /*0010*/ 	.byte	0x04, 0x0f
        /*0012*/ 	.short	(.L_11 - .L_10)


	//   ....[0]....
	.align		4
.L_10:
        /*0014*/ 	.word	index@(vprintf)


	//----- nvinfo : EIATTR_MERCURY_ISA_VERSION
	.align		4
.L_11:
        /*0018*/ 	.byte	0x03, 0x5f
        /*001a*/ 	.short	0x0101


	//----- nvinfo : EIATTR_VRC_CTA_INIT_COUNT
	.align		4
        /*001c*/ 	.byte	0x02, 0x4a
	.zero		1
	.zero		1


	//----- nvinfo : EIATTR_SYSCALL_OFFSETS
	.align		4
        /*0020*/ 	.byte	0x04, 0x46
        /*0022*/ 	.short	(.L_13 - .L_12)


	//   ....[0]....
.L_12:
        /*0024*/ 	.word	0x000015d0


	//   ....[1]....
        /*0028*/ 	.word	0x00001680


	//   ....[2]....
        /*002c*/ 	.word	0x00001740


	//   ....[3]....
        /*0030*/ 	.word	0x000017e0


	//   ....[4]....
        /*0034*/ 	.word	0x00001930


	//   ....[5]....
        /*0038*/ 	.word	0x000019f0


	//   ....[6]....
        /*003c*/ 	.word	0x00001a90


	//   ....[7]....
        /*0040*/ 	.word	0x00001be0


	//   ....[8]....
        /*0044*/ 	.word	0x00001ca0


	//   ....[9]....
        /*0048*/ 	.word	0x00001d40


	//   ....[10]....
        /*004c*/ 	.word	0x00001e90


	//   ....[11]....
        /*0050*/ 	.word	0x00001f50


	//   ....[12]....
        /*0054*/ 	.word	0x00002090


	//----- nvinfo : EIATTR_EXIT_INSTR_OFFSETS
	.align		4
.L_13:
        /*0058*/ 	.byte	0x04, 0x1c
        /*005a*/ 	.short	(.L_15 - .L_14)


	//   ....[0]....
.L_14:
        /*005c*/ 	.word	0x000020a0


	//----- nvinfo : EIATTR_CRS_STACK_SIZE
	.align		4
.L_15:
        /*0060*/ 	.byte	0x04, 0x1e
        /*0062*/ 	.short	(.L_17 - .L_16)
.L_16:
        /*0064*/ 	.word	0x00000000


	//----- nvinfo : EIATTR_SW_WAR
	.align		4
.L_17:
        /*0068*/ 	.byte	0x04, 0x36
        /*006a*/ 	.short	(.L_19 - .L_18)
.L_18:
        /*006c*/ 	.word	0x00000008
.L_19:


//--------------------- .nv.callgraph             --------------------------
	.section	.nv.callgraph,"",@"SHT_CUDA_CALLGRAPH"
	.align	4
	.sectionentsize	8
	.align		4
        /*0000*/ 	.word	0x00000000
	.align		4
        /*0004*/ 	.word	0xffffffff
	.align		4
        /*0008*/ 	.word	index@(_Z10Init_Arrayv)
	.align		4
        /*000c*/ 	.word	index@(vprintf)
	.align		4
        /*0010*/ 	.word	0x00000000
	.align		4
        /*0014*/ 	.word	0xfffffffe
	.align		4
        /*0018*/ 	.word	0x00000000
	.align		4
        /*001c*/ 	.word	0xfffffffd
	.align		4
        /*0020*/ 	.word	0x00000000
	.align		4
        /*0024*/ 	.word	0xfffffffc


//--------------------- .nv.constant4             --------------------------
	.section	.nv.constant4,"a",@progbits
	.align	8
	.align		8
.nv.constant4:
        /*0000*/ 	.dword	vprintf
	.align		8
        /*0008*/ 	.dword	$str
	.align		8
        /*0010*/ 	.dword	$str$1


//--------------------- .text._Z10Init_Arrayv     --------------------------
	.section	.text._Z10Init_Arrayv,"ax",@progbits
	.align	128
        .global         _Z10Init_Arrayv
        .type           _Z10Init_Arrayv,@function
        .size           _Z10Init_Arrayv,(.L_x_21 - _Z10Init_Arrayv)
        .other          _Z10Init_Arrayv,@"STO_CUDA_ENTRY STV_DEFAULT"
_Z10Init_Arrayv:
.text._Z10Init_Arrayv:
[----:B------:R-:W0:Y:S02]  /*0000*/  LDC R1, c[0x0][0x37c] ;  /* 0x0000df00ff017b82 */ /* 0x000e240000000800 */
[----:B0-----:R-:W-:Y:S01]  /*0010*/  VIADD R1, R1, 0xffffeff0 ;  /* 0xffffeff001017836 */ /* 0x001fe20000000000 */
[----:B------:R-:W0:Y:S01]  /*0020*/  LDCU UR4, c[0x0][0x2f8] ;  /* 0x00005f00ff0477ac */ /* 0x000e220008000800 */
[----:B------:R-:W-:Y:S02]  /*0030*/  IMAD.MOV.U32 R4, RZ, RZ, 0x2 ;  /* 0x00000002ff047424 */ /* 0x000fe400078e00ff */
[----:B------:R-:W-:Y:S01]  /*0040*/  IMAD.MOV.U32 R5, RZ, RZ, 0x2 ;  /* 0x00000002ff057424 */ /* 0x000fe200078e00ff */
[----:B------:R-:W1:Y:S01]  /*0050*/  LDCU UR5, c[0x0][0x2fc] ;  /* 0x00005f80ff0577ac */ /* 0x000e620008000800 */
[----:B------:R-:W-:Y:S02]  /*0060*/  IMAD.MOV.U32 R6, RZ, RZ, 0x2 ;  /* 0x00000002ff067424 */ /* 0x000fe400078e00ff */
[----:B------:R-:W-:-:S02]  /*0070*/  IMAD.MOV.U32 R7, RZ, RZ, 0x2 ;  /* 0x00000002ff077424 */ /* 0x000fc400078e00ff */
[C---:B------:R-:W-:Y:S02]  /*0080*/  VIADD R0, R1.reuse, 0x50 ;  /* 0x0000005001007836 */ /* 0x040fe40000000000 */
[----:B------:R-:W-:Y:S01]  /*0090*/  IMAD.MOV.U32 R3, RZ, RZ, 0x1f ;  /* 0x0000001fff037424 */ /* 0x000fe200078e00ff */
[----:B------:R2:W-:Y:S04]  /*00a0*/  STL.128 [R1+0x10], R4 ;  /* 0x0000100401007387 */ /* 0x0005e80000100c00 */
[----:B------:R2:W-:Y:S01]  /*00b0*/  STL.128 [R1+0x20], R4 ;  /* 0x0000200401007387 */ /* 0x0005e20000100c00 */
[----:B0-----:R-:W-:-:S03]  /*00c0*/  IADD3 R24, P0, PT, R1, UR4, RZ ;  /* 0x0000000401187c10 */ /* 0x001fc6000ff1e0ff */
[----:B------:R2:W-:Y:S02]  /*00d0*/  STL.128 [R1+0x30], R4 ;  /* 0x0000300401007387 */ /* 0x0005e40000100c00 */
[----:B-1----:R-:W-:Y:S02]  /*00e0*/  IMAD.X R2, RZ, RZ, UR5, P0 ;  /* 0x00000005ff027e24 */ /* 0x002fe400080e06ff */
[----:B------:R2:W-:Y:S04]  /*00f0*/  STL.128 [R1+0x40], R4 ;  /* 0x0000400401007387 */ /* 0x0005e80000100c00 */
        /* <DEDUP_REMOVED lines=251> */
[----:B------:R2:W-:Y:S02]  /*10b0*/  STL.128 [R1+0x1000], R4 ;  /* 0x0010000401007387 */ /* 0x0005e40000100c00 */
.L_x_0:
[----:B--2---:R-:W2:Y:S04]  /*10c0*/  LDL.128 R4, [R0+-0x40] ;  /* 0xffffc00000047983 */ /* 0x004ea80000100c00 */
[----:B------:R-:W3:Y:S04]  /*10d0*/  LDL.128 R12, [R0+-0x30] ;  /* 0xffffd000000c7983 */ /* 0x000ee80000100c00 */
[----:B------:R-:W4:Y:S04]  /*10e0*/  LDL.128 R8, [R0+-0x20] ;  /* 0xffffe00000087983 */ /* 0x000f280000100c00 */
[----:B------:R-:W5:Y:S04]  /*10f0*/  LDL.128 R20, [R0+-0x10] ;  /* 0xfffff00000147983 */ /* 0x000f680000100c00 */
[----:B------:R-:W5:Y:S01]  /*1100*/  LDL.128 R16, [R0+0x10] ;  /* 0x0000100000107983 */ /* 0x000f620000100c00 */
[----:B--2---:R-:W-:-:S02]  /*1110*/  IADD3 R4, PT, PT, R4, -0x1f, R3 ;  /* 0xffffffe104047810 */ /* 0x004fc40007ffe003 */
[--C-:B------:R-:W-:Y:S02]  /*1120*/  IADD3 R5, PT, PT, R5, -0x1e, R3.reuse ;  /* 0xffffffe205057810 */ /* 0x100fe40007ffe003 */
[--C-:B------:R-:W-:Y:S02]  /*1130*/  IADD3 R6, PT, PT, R6, -0x1d, R3.reuse ;  /* 0xffffffe306067810 */ /* 0x100fe40007ffe003 */
[--C-:B------:R-:W-:Y:S02]  /*1140*/  IADD3 R7, PT, PT, R7, -0x1c, R3.reuse ;  /* 0xffffffe407077810 */ /* 0x100fe40007ffe003 */
[--C-:B---3--:R-:W-:Y:S02]  /*1150*/  IADD3 R12, PT, PT, R12, -0x1b, R3.reuse ;  /* 0xffffffe50c0c7810 */ /* 0x108fe40007ffe003 */
[--C-:B------:R-:W-:Y:S01]  /*1160*/  IADD3 R13, PT, PT, R13, -0x1a, R3.reuse ;  /* 0xffffffe60d0d7810 */ /* 0x100fe20007ffe003 */
[----:B------:R0:W-:Y:S01]  /*1170*/  STL.128 [R0+-0x40], R4 ;  /* 0xffffc00400007387 */ /* 0x0001e20000100c00 */
[----:B------:R-:W-:-:S02]  /*1180*/  IADD3 R14, PT, PT, R14, -0x19, R3 ;  /* 0xffffffe70e0e7810 */ /* 0x000fc40007ffe003 */
[--C-:B------:R-:W-:Y:S02]  /*1190*/  IADD3 R15, PT, PT, R15, -0x18, R3.reuse ;  /* 0xffffffe80f0f7810 */ /* 0x100fe40007ffe003 */
[--C-:B----4-:R-:W-:Y:S02]  /*11a0*/  IADD3 R8, PT, PT, R8, -0x17, R3.reuse ;  /* 0xffffffe908087810 */ /* 0x110fe40007ffe003 */
[--C-:B------:R-:W-:Y:S02]  /*11b0*/  IADD3 R9, PT, PT, R9, -0x16, R3.reuse ;  /* 0xffffffea09097810 */ /* 0x100fe40007ffe003 */
[--C-:B------:R-:W-:Y:S02]  /*11c0*/  IADD3 R10, PT, PT, R10, -0x15, R3.reuse ;  /* 0xffffffeb0a0a7810 */ /* 0x100fe40007ffe003 */
[--C-:B------:R-:W-:Y:S01]  /*11d0*/  IADD3 R11, PT, PT, R11, -0x14, R3.reuse ;  /* 0xffffffec0b0b7810 */ /* 0x100fe20007ffe003 */
[----:B------:R1:W-:Y:S04]  /*11e0*/  STL.128 [R0+-0x30], R12 ;  /* 0xffffd00c00007387 */ /* 0x0003e80000100c00 */
[----:B------:R2:W-:Y:S04]  /*11f0*/  STL.128 [R0+-0x20], R8 ;  /* 0xffffe00800007387 */ /* 0x0005e80000100c00 */
[----:B0-----:R-:W3:Y:S04]  /*1200*/  LDL.128 R4, [R0] ;  /* 0x0000000000047983 */ /* 0x001ee80000100c00 */
[----:B-1----:R-:W4:Y:S04]  /*1210*/  LDL.128 R12, [R0+0x20] ;  /* 0x00002000000c7983 */ /* 0x002f280000100c00 */
[----:B--2---:R-:W2:Y:S01]  /*1220*/  LDL.128 R8, [R0+0x30] ;  /* 0x0000300000087983 */ /* 0x004ea20000100c00 */
[----:B-----5:R-:W-:-:S02]  /*1230*/  IADD3 R20, PT, PT, R20, -0x13, R3 ;  /* 0xffffffed14147810 */ /* 0x020fc40007ffe003 */
[--C-:B------:R-:W-:Y:S02]  /*1240*/  IADD3 R21, PT, PT, R21, -0x12, R3.reuse ;  /* 0xffffffee15157810 */ /* 0x100fe40007ffe003 */
[--C-:B------:R-:W-:Y:S02]  /*1250*/  IADD3 R22, PT, PT, R22, -0x11, R3.reuse ;  /* 0xffffffef16167810 */ /* 0x100fe40007ffe003 */
[--C-:B------:R-:W-:Y:S02]  /*1260*/  IADD3 R23, PT, PT, R23, -0x10, R3.reuse ;  /* 0xfffffff017177810 */ /* 0x100fe40007ffe003 */
[--C-:B------:R-:W-:Y:S02]  /*1270*/  IADD3 R16, PT, PT, R16, -0xb, R3.reuse ;  /* 0xfffffff510107810 */ /* 0x100fe40007ffe003 */
[--C-:B------:R-:W-:Y:S02]  /*1280*/  IADD3 R17, PT, PT, R17, -0xa, R3.reuse ;  /* 0xfffffff611117810 */ /* 0x100fe40007ffe003 */
[----:B------:R-:W-:-:S02]  /*1290*/  IADD3 R18, PT, PT, R18, -0x9, R3 ;  /* 0xfffffff712127810 */ /* 0x000fc40007ffe003 */
[--C-:B------:R-:W-:Y:S01]  /*12a0*/  IADD3 R19, PT, PT, R19, -0x8, R3.reuse ;  /* 0xfffffff813137810 */ /* 0x100fe20007ffe003 */
[----:B------:R-:W-:Y:S04]  /*12b0*/  STL.128 [R0+-0x10], R20 ;  /* 0xfffff01400007387 */ /* 0x000fe80000100c00 */
[----:B------:R-:W-:Y:S01]  /*12c0*/  STL.128 [R0+0x10], R16 ;  /* 0x0000101000007387 */ /* 0x000fe20000100c00 */
[--C-:B---3--:R-:W-:Y:S02]  /*12d0*/  IADD3 R4, PT, PT, R4, -0xf, R3.reuse ;  /* 0xfffffff104047810 */ /* 0x108fe40007ffe003 */
[--C-:B------:R-:W-:Y:S02]  /*12e0*/  IADD3 R5, PT, PT, R5, -0xe, R3.reuse ;  /* 0xfffffff205057810 */ /* 0x100fe40007ffe003 */
[----:B------:R-:W-:-:S02]  /*12f0*/  IADD3 R6, PT, PT, R6, -0xd, R3 ;  /* 0xfffffff306067810 */ /* 0x000fc40007ffe003 */
[--C-:B------:R-:W-:Y:S02]  /*1300*/  IADD3 R7, PT, PT, R7, -0xc, R3.reuse ;  /* 0xfffffff407077810 */ /* 0x100fe40007ffe003 */
[--C-:B----4-:R-:W-:Y:S02]  /*1310*/  IADD3 R12, PT, PT, R12, -0x7, R3.reuse ;  /* 0xfffffff90c0c7810 */ /* 0x110fe40007ffe003 */
[--C-:B------:R-:W-:Y:S02]  /*1320*/  IADD3 R13, PT, PT, R13, -0x6, R3.reuse ;  /* 0xfffffffa0d0d7810 */ /* 0x100fe40007ffe003 */
[--C-:B------:R-:W-:Y:S01]  /*1330*/  IADD3 R14, PT, PT, R14, -0x5, R3.reuse ;  /* 0xfffffffb0e0e7810 */ /* 0x100fe20007ffe003 */
[--C-:B--2---:R-:W-:Y:S01]  /*1340*/  IMAD.IADD R11, R11, 0x1, R3.reuse ;  /* 0x000000010b0b7824 */ /* 0x104fe200078e0203 */
[--C-:B------:R-:W-:Y:S02]  /*1350*/  IADD3 R15, PT, PT, R15, -0x4, R3.reuse ;  /* 0xfffffffc0f0f7810 */ /* 0x100fe40007ffe003 */
[----:B------:R-:W-:-:S02]  /*1360*/  IADD3 R8, PT, PT, R8, -0x3, R3 ;  /* 0xfffffffd08087810 */ /* 0x000fc40007ffe003 */
[--C-:B------:R-:W-:Y:S02]  /*1370*/  IADD3 R9, PT, PT, R9, -0x2, R3.reuse ;  /* 0xfffffffe09097810 */ /* 0x100fe40007ffe003 */
[----:B------:R-:W-:Y:S01]  /*1380*/  IADD3 R10, PT, PT, R10, -0x1, R3 ;  /* 0xffffffff0a0a7810 */ /* 0x000fe20007ffe003 */
[----:B------:R-:W-:-:S05]  /*1390*/  VIADD R3, R3, 0x20 ;  /* 0x0000002003037836 */ /* 0x000fca0000000000 */
[----:B------:R-:W-:Y:S01]  /*13a0*/  ISETP.NE.AND P0, PT, R3, 0x41f, PT ;  /* 0x0000041f0300780c */ /* 0x000fe20003f05270 */
[----:B------:R-:W-:Y:S04]  /*13b0*/  STL.128 [R0], R4 ;  /* 0x0000000400007387 */ /* 0x000fe80000100c00 */
[----:B------:R-:W-:Y:S04]  /*13c0*/  STL.128 [R0+0x20], R12 ;  /* 0x0000200c00007387 */ /* 0x000fe80000100c00 */
[----:B------:R0:W-:Y:S02]  /*13d0*/  STL.128 [R0+0x30], R8 ;  /* 0x0000300800007387 */ /* 0x0001e40000100c00 */
[----:B0-----:R-:W-:-:S02]  /*13e0*/  VIADD R0, R0, 0x80 ;  /* 0x0000008000007836 */ /* 0x001fc40000000000 */
[----:B------:R-:W-:Y:S05]  /*13f0*/  @P0 BRA `(.L_x_0) ;  /* 0xfffffffc00300947 */ /* 0x000fea000383ffff */
[----:B------:R-:W-:Y:S01]  /*1400*/  BSSY.RECONVERGENT B7, `(.L_x_1) ;  /* 0x00000c2000077945 */ /* 0x000fe20003800200 */
[----:B------:R-:W-:Y:S01]  /*1410*/  IMAD.MOV.U32 R28, RZ, RZ, 0xfffe ;  /* 0x0000fffeff1c7424 */ /* 0x000fe200078e00ff */
[----:B------:R-:W-:Y:S01]  /*1420*/  PRMT R29, RZ, 0x7610, R29 ;  /* 0x00007610ff1d7816 */ /* 0x000fe2000000001d */
[----:B------:R-:W-:Y:S01]  /*1430*/  IMAD.MOV.U32 R22, RZ, RZ, 0x2 ;  /* 0x00000002ff167424 */ /* 0x000fe200078e00ff */
[----:B------:R-:W-:Y:S01]  /*1440*/  PRMT R19, RZ, 0x7610, R19 ;  /* 0x00007610ff137816 */ /* 0x000fe20000000013 */
[----:B------:R-:W-:Y:S02]  /*1450*/  IMAD.MOV.U32 R23, RZ, RZ, 0xfffc ;  /* 0x0000fffcff177424 */ /* 0x000fe400078e00ff */
[----:B------:R-:W-:Y:S02]  /*1460*/  IMAD.MOV.U32 R25, RZ, RZ, 0x4 ;  /* 0x00000004ff197424 */ /* 0x000fe400078e00ff */
[----:B------:R-:W-:Y:S02]  /*1470*/  IMAD.MOV.U32 R26, RZ, RZ, 0xfffa ;  /* 0x0000fffaff1a7424 */ /* 0x000fe400078e00ff */
[----:B------:R-:W-:-:S02]  /*1480*/  IMAD.MOV.U32 R27, RZ, RZ, 0x6 ;  /* 0x00000006ff1b7424 */ /* 0x000fc400078e00ff */
[----:B------:R-:W-:Y:S02]  /*1490*/  VIADD R16, R1, 0x20 ;  /* 0x0000002001107836 */ /* 0x000fe40000000000 */
[----:B------:R-:W-:-:S07]  /*14a0*/  IMAD.MOV.U32 R30, RZ, RZ, RZ ;  /* 0x000000ffff1e7224 */ /* 0x000fce00078e00ff */
.L_x_18:
[----:B------:R-:W2:Y:S01]  /*14b0*/  LDL R10, [R16+-0x10] ;  /* 0xfffff000100a7983 */ /* 0x000ea20000100800 */
[----:B------:R-:W-:Y:S01]  /*14c0*/  LOP3.LUT R0, R29, 0xffff, RZ, 0xc0, !PT ;  /* 0x0000ffff1d007812 */ /* 0x000fe200078ec0ff */
[----:B------:R-:W0:Y:S01]  /*14d0*/  LDCU.64 UR4, c[0x4][0x8] ;  /* 0x01000100ff0477ac */ /* 0x000e220008000a00 */
[----:B------:R-:W-:Y:S01]  /*14e0*/  MOV R17, 0x0 ;  /* 0x0000000000117802 */ /* 0x000fe20000000f00 */
[----:B------:R-:W-:Y:S01]  /*14f0*/  IMAD.MOV.U32 R6, RZ, RZ, R24 ;  /* 0x000000ffff067224 */ /* 0x000fe200078e0018 */
[----:B------:R-:W-:Y:S01]  /*1500*/  SHF.R.U32.HI R0, RZ, 0x1, R0 ;  /* 0x00000001ff007819 */ /* 0x000fe20000011600 */
[----:B------:R-:W-:Y:S01]  /*1510*/  IMAD.MOV.U32 R7, RZ, RZ, R2 ;  /* 0x000000ffff077224 */ /* 0x000fe200078e0002 */
[----:B------:R1:W3:Y:S01]  /*1520*/  LDC.64 R8, c[0x4][R17] ;  /* 0x0100000011087b82 */ /* 0x0002e20000000a00 */
[----:B------:R-:W-:Y:S02]  /*1530*/  PRMT R18, R19, 0x9910, RZ ;  /* 0x0000991013127816 */ /* 0x000fe400000000ff */
[----:B------:R-:W-:-:S05]  /*1540*/  LOP3.LUT R0, R0, 0xffff, RZ, 0xc0, !PT ;  /* 0x0000ffff00007812 */ /* 0x000fca00078ec0ff */
[----:B------:R-:W-:-:S05]  /*1550*/  IMAD R0, R0, 0x147b, RZ ;  /* 0x0000147b00007824 */ /* 0x000fca00078e02ff */
[----:B------:R-:W-:Y:S01]  /*1560*/  SHF.R.U32.HI R0, RZ, 0x11, R0 ;  /* 0x00000011ff007819 */ /* 0x000fe20000011600 */
[----:B0-----:R-:W-:Y:S02]  /*1570*/  IMAD.U32 R4, RZ, RZ, UR4 ;  /* 0x00000004ff047e24 */ /* 0x001fe4000f8e00ff */
[----:B------:R-:W-:Y:S01]  /*1580*/  IMAD.U32 R5, RZ, RZ, UR5 ;  /* 0x00000005ff057e24 */ /* 0x000fe2000f8e00ff */
[----:B------:R-:W-:-:S05]  /*1590*/  PRMT R3, R0, 0x9910, RZ ;  /* 0x0000991000037816 */ /* 0x000fca00000000ff */
[----:B------:R-:W-:Y:S01]  /*15a0*/  IMAD R18, R3, 0x32, R18 ;  /* 0x0000003203127824 */ /* 0x000fe200078e0212 */
[----:B--23--:R1:W-:Y:S06]  /*15b0*/  STL [R1], R10 ;  /* 0x0000000a01007387 */ /* 0x00c3ec0000100800 */
[----:B------:R-:W-:-:S07]  /*15c0*/  LEPC R20, `(.L_x_2) ;  /* 0x000000001014794e */ /* 0x000fce0000000000 */
[----:B-1----:R-:W-:Y:S05]  /*15d0*/  CALL.ABS.NOINC R8 ;  /* 0x0000000008007343 */ /* 0x002fea0003c00000 */
.L_x_2:
[----:B------:R-:W-:Y:S01]  /*15e0*/  PRMT R0, R18, 0x9910, RZ ;  /* 0x0000991012007816 */ /* 0x000fe200000000ff */
[----:B------:R-:W-:Y:S03]  /*15f0*/  BSSY.RECONVERGENT B6, `(.L_x_3) ;  /* 0x000000a000067945 */ /* 0x000fe60003800200 */
[----:B------:R-:W-:-:S13]  /*1600*/  ISETP.NE.AND P0, PT, R0, RZ, PT ;  /* 0x000000ff0000720c */ /* 0x000fda0003f05270 */
[----:B------:R-:W-:Y:S05]  /*1610*/  @P0 BRA `(.L_x_4) ;  /* 0x00000000001c0947 */ /* 0x000fea0003800000 */
[----:B------:R0:W1:Y:S01]  /*1620*/  LDC.64 R8, c[0x4][R17] ;  /* 0x0100000011087b82 */ /* 0x0000620000000a00 */
[----:B------:R-:W2:Y:S01]  /*1630*/  LDCU.64 UR4, c[0x4][0x10] ;  /* 0x01000200ff0477ac */ /* 0x000ea20008000a00 */
[----:B------:R-:W-:Y:S01]  /*1640*/  CS2R R6, SRZ ;  /* 0x0000000000067805 */ /* 0x000fe2000001ff00 */
[----:B--2---:R-:W-:Y:S02]  /*1650*/  IMAD.U32 R4, RZ, RZ, UR4 ;  /* 0x00000004ff047e24 */ /* 0x004fe4000f8e00ff */
[----:B0-----:R-:W-:-:S07]  /*1660*/  IMAD.U32 R5, RZ, RZ, UR5 ;  /* 0x00000005ff057e24 */ /* 0x001fce000f8e00ff */
[----:B------:R-:W-:-:S07]  /*1670*/  LEPC R20, `(.L_x_4) ;  /* 0x000000001014794e */ /* 0x000fce0000000000 */
[----:B-1----:R-:W-:Y:S05]  /*1680*/  CALL.ABS.NOINC R8 ;  /* 0x0000000008007343 */ /* 0x002fea0003c00000 */
.L_x_4:
[----:B------:R-:W-:Y:S05]  /*1690*/  BSYNC.RECONVERGENT B6 ;  /* 0x0000000000067941 */ /* 0x000fea0003800200 */
.L_x_3:
[----:B------:R-:W2:Y:S01]  /*16a0*/  LDL R0, [R16+-0xc] ;  /* 0xfffff40010007983 */ /* 0x000ea20000100800 */
[----:B------:R-:W-:Y:S01]  /*16b0*/  MOV R17, 0x0 ;  /* 0x0000000000117802 */ /* 0x000fe20000000f00 */
[----:B------:R-:W0:Y:S01]  /*16c0*/  LDCU.64 UR4, c[0x4][0x8] ;  /* 0x01000100ff0477ac */ /* 0x000e220008000a00 */
[----:B------:R-:W-:Y:S02]  /*16d0*/  IMAD.MOV.U32 R6, RZ, RZ, R24 ;  /* 0x000000ffff067224 */ /* 0x000fe400078e0018 */
[----:B------:R1:W3:Y:S01]  /*16e0*/  LDC.64 R8, c[0x4][R17] ;  /* 0x0100000011087b82 */ /* 0x0002e20000000a00 */
[----:B------:R-:W-:Y:S02]  /*16f0*/  IMAD.MOV.U32 R7, RZ, RZ, R2 ;  /* 0x000000ffff077224 */ /* 0x000fe400078e0002 */
[----:B0-----:R-:W-:Y:S02]  /*1700*/  IMAD.U32 R4, RZ, RZ, UR4 ;  /* 0x00000004ff047e24 */ /* 0x001fe4000f8e00ff */
[----:B------:R-:W-:Y:S01]  /*1710*/  IMAD.U32 R5, RZ, RZ, UR5 ;  /* 0x00000005ff057e24 */ /* 0x000fe2000f8e00ff */
[----:B--23--:R1:W-:Y:S06]  /*1720*/  STL [R1], R0 ;  /* 0x0000000001007387 */ /* 0x00c3ec0000100800 */
[----:B------:R-:W-:-:S07]  /*1730*/  LEPC R20, `(.L_x_5) ;  /* 0x000000001014794e */ /* 0x000fce0000000000 */
[----:B-1----:R-:W-:Y:S05]  /*1740*/  CALL.ABS.NOINC R8 ;  /* 0x0000000008007343 */ /* 0x002fea0003c00000 */
.L_x_5:
[----:B------:R-:W2:Y:S01]  /*1750*/  LDL R0, [R16+-0x8] ;  /* 0xfffff80010007983 */ /* 0x000ea20000100800 */
[----:B------:R0:W1:Y:S01]  /*1760*/  LDC.64 R8, c[0x4][R17] ;  /* 0x0100000011087b82 */ /* 0x0000620000000a00 */
[----:B------:R-:W3:Y:S01]  /*1770*/  LDCU.64 UR4, c[0x4][0x8] ;  /* 0x01000100ff0477ac */ /* 0x000ee20008000a00 */
[----:B------:R-:W-:Y:S02]  /*1780*/  IMAD.MOV.U32 R6, RZ, RZ, R24 ;  /* 0x000000ffff067224 */ /* 0x000fe400078e0018 */
[----:B------:R-:W-:Y:S02]  /*1790*/  IMAD.MOV.U32 R7, RZ, RZ, R2 ;  /* 0x000000ffff077224 */ /* 0x000fe400078e0002 */
[----:B---3--:R-:W-:Y:S02]  /*17a0*/  IMAD.U32 R4, RZ, RZ, UR4 ;  /* 0x00000004ff047e24 */ /* 0x008fe4000f8e00ff */
[----:B------:R-:W-:Y:S01]  /*17b0*/  IMAD.U32 R5, RZ, RZ, UR5 ;  /* 0x00000005ff057e24 */ /* 0x000fe2000f8e00ff */
[----:B-12---:R0:W-:Y:S06]  /*17c0*/  STL [R1], R0 ;  /* 0x0000000001007387 */ /* 0x0061ec0000100800 */
[----:B------:R-:W-:-:S07]  /*17d0*/  LEPC R20, `(.L_x_6) ;  /* 0x000000001014794e */ /* 0x000fce0000000000 */
[----:B0-----:R-:W-:Y:S05]  /*17e0*/  CALL.ABS.NOINC R8 ;  /* 0x0000000008007343 */ /* 0x001fea0003c00000 */
.L_x_6:
[----:B------:R-:W-:Y:S01]  /*17f0*/  LOP3.LUT R0, R22, 0xffff, RZ, 0xc0, !PT ;  /* 0x0000ffff16007812 */ /* 0x000fe200078ec0ff */
[----:B------:R-:W-:Y:S01]  /*1800*/  BSSY.RECONVERGENT B6, `(.L_x_7) ;  /* 0x0000014000067945 */ /* 0x000fe20003800200 */
[----:B------:R-:W-:Y:S02]  /*1810*/  PRMT R3, R28, 0x9910, RZ ;  /* 0x000099101c037816 */ /* 0x000fe400000000ff */
[----:B------:R-:W-:-:S04]  /*1820*/  SHF.R.U32.HI R0, RZ, 0x1, R0 ;  /* 0x00000001ff007819 */ /* 0x000fc80000011600 */
[----:B------:R-:W-:-:S05]  /*1830*/  LOP3.LUT R0, R0, 0xffff, RZ, 0xc0, !PT ;  /* 0x0000ffff00007812 */ /* 0x000fca00078ec0ff */
[----:B------:R-:W-:-:S05]  /*1840*/  IMAD R0, R0, 0x147b, RZ ;  /* 0x0000147b00007824 */ /* 0x000fca00078e02ff */
[----:B------:R-:W-:-:S04]  /*1850*/  SHF.R.U32.HI R0, RZ, 0x11, R0 ;  /* 0x00000011ff007819 */ /* 0x000fc80000011600 */
[----:B------:R-:W-:Y:S01]  /*1860*/  PRMT R4, R0, 0x9910, RZ ;  /* 0x0000991000047816 */ /* 0x000fe200000000ff */
[----:B------:R-:W-:-:S04]  /*1870*/  IMAD.MOV.U32 R0, RZ, RZ, R3 ;  /* 0x000000ffff007224 */ /* 0x000fc800078e0003 */
[----:B------:R-:W-:-:S04]  /*1880*/  IMAD.MOV.U32 R3, RZ, RZ, R4 ;  /* 0x000000ffff037224 */ /* 0x000fc800078e0004 */
[----:B------:R-:W-:-:S05]  /*1890*/  IMAD R0, R3, 0x32, R0 ;  /* 0x0000003203007824 */ /* 0x000fca00078e0200 */
[----:B------:R-:W-:-:S04]  /*18a0*/  PRMT R0, R0, 0x9910, RZ ;  /* 0x0000991000007816 */ /* 0x000fc800000000ff */
        /* <DEDUP_REMOVED lines=9> */
.L_x_8:
[----:B------:R-:W-:Y:S05]  /*1940*/  BSYNC.RECONVERGENT B6 ;  /* 0x0000000000067941 */ /* 0x000fea0003800200 */
.L_x_7:
        /* <DEDUP_REMOVED lines=11> */
.L_x_9:
[----:B------:R-:W2:Y:S01]  /*1a00*/  LDL R0, [R16] ;  /* 0x0000000010007983 */ /* 0x000ea20000100800 */
        /* <DEDUP_REMOVED lines=9> */
.L_x_10:
        /* <DEDUP_REMOVED lines=21> */
.L_x_12:
[----:B------:R-:W-:Y:S05]  /*1bf0*/  BSYNC.RECONVERGENT B6 ;  /* 0x0000000000067941 */ /* 0x000fea0003800200 */
.L_x_11:
[----:B------:R-:W2:Y:S01]  /*1c00*/  LDL R0, [R16+0x4] ;  /* 0x0000040010007983 */ /* 0x000ea20000100800 */
        /* <DEDUP_REMOVED lines=10> */
.L_x_13:
[----:B------:R-:W2:Y:S01]  /*1cb0*/  LDL R0, [R16+0x8] ;  /* 0x0000080010007983 */ /* 0x000ea20000100800 */
        /* <DEDUP_REMOVED lines=9> */
.L_x_14:
        /* <DEDUP_REMOVED lines=21> */
.L_x_16:
[----:B------:R-:W-:Y:S05]  /*1ea0*/  BSYNC.RECONVERGENT B6 ;  /* 0x0000000000067941 */ /* 0x000fea0003800200 */
.L_x_15:
        /* <DEDUP_REMOVED lines=11> */
.L_x_17:
[----:B------:R-:W-:Y:S02]  /*1f60*/  VIADD R30, R30, 0x8 ;  /* 0x000000081e1e7836 */ /* 0x000fe40000000000 */
[----:B------:R-:W-:Y:S02]  /*1f70*/  VIADD R19, R19, 0xfffffff8 ;  /* 0xfffffff813137836 */ /* 0x000fe40000000000 */
[----:B------:R-:W-:Y:S01]  /*1f80*/  VIADD R29, R29, 0x8 ;  /* 0x000000081d1d7836 */ /* 0x000fe20000000000 */
[----:B------:R-:W-:Y:S01]  /*1f90*/  ISETP.NE.AND P0, PT, R30, 0x400, PT ;  /* 0x000004001e00780c */ /* 0x000fe20003f05270 */
[----:B------:R-:W-:Y:S02]  /*1fa0*/  VIADD R28, R28, 0xfffffff8 ;  /* 0xfffffff81c1c7836 */ /* 0x000fe40000000000 */
[----:B------:R-:W-:Y:S02]  /*1fb0*/  VIADD R22, R22, 0x8 ;  /* 0x0000000816167836 */ /* 0x000fe40000000000 */
[----:B------:R-:W-:-:S02]  /*1fc0*/  VIADD R23, R23, 0xfffffff8 ;  /* 0xfffffff817177836 */ /* 0x000fc40000000000 */
[----:B------:R-:W-:Y:S02]  /*1fd0*/  VIADD R25, R25, 0x8 ;  /* 0x0000000819197836 */ /* 0x000fe40000000000 */
[----:B------:R-:W-:Y:S02]  /*1fe0*/  VIADD R26, R26, 0xfffffff8 ;  /* 0xfffffff81a1a7836 */ /* 0x000fe40000000000 */
[----:B------:R-:W-:Y:S02]  /*1ff0*/  VIADD R27, R27, 0x8 ;  /* 0x000000081b1b7836 */ /* 0x000fe40000000000 */
[----:B------:R-:W-:Y:S01]  /*2000*/  VIADD R16, R16, 0x20 ;  /* 0x0000002010107836 */ /* 0x000fe20000000000 */
[----:B------:R-:W-:Y:S06]  /*2010*/  @P0 BRA `(.L_x_18) ;  /* 0xfffffff400240947 */ /* 0x000fec000383ffff */
[----:B------:R-:W-:Y:S05]  /*2020*/  BSYNC.RECONVERGENT B7 ;  /* 0x0000000000077941 */ /* 0x000fea0003800200 */
.L_x_1:
[----:B------:R0:W1:Y:S01]  /*2030*/  LDC.64 R2, c[0x4][R17] ;  /* 0x0100000011027b82 */ /* 0x0000620000000a00 */
[----:B------:R-:W2:Y:S01]  /*2040*/  LDCU.64 UR4, c[0x4][0x10] ;  /* 0x01000200ff0477ac */ /* 0x000ea20008000a00 */
[----:B------:R-:W-:Y:S01]  /*2050*/  CS2R R6, SRZ ;  /* 0x0000000000067805 */ /* 0x000fe2000001ff00 */
[----:B--2---:R-:W-:Y:S02]  /*2060*/  IMAD.U32 R4, RZ, RZ, UR4 ;  /* 0x00000004ff047e24 */ /* 0x004fe4000f8e00ff */
[----:B0-----:R-:W-:-:S07]  /*2070*/  IMAD.U32 R5, RZ, RZ, UR5 ;  /* 0x00000005ff057e24 */ /* 0x001fce000f8e00ff */
[----:B------:R-:W-:-:S07]  /*2080*/  LEPC R20, `(.L_x_19) ;  /* 0x000000001014794e */ /* 0x000fce0000000000 */
[----:B-1----:R-:W-:Y:S05]  /*2090*/  CALL.ABS.NOINC R2 ;  /* 0x0000000002007343 */ /* 0x002fea0003c00000 */
.L_x_19:
[----:B------:R-:W-:Y:S05]  /*20a0*/  EXIT ;  /* 0x000000000000794d */ /* 0x000fea0003800000 */
.L_x_20:
[----:B------:R-:W-:-:S00]  /*20b0*/  BRA `(.L_x_20) ;  /* 0xfffffffc00fc7947 */ /* 0x000fc0000383ffff */
[----:B------:R-:W-:-:S00]  /*20c0*/  NOP ;  /* 0x0000000000007918 */ /* 0x000fc00000000000 */
        /* <DEDUP_REMOVED lines=11> */
.L_x_21:


//--------------------- .nv.global.init           --------------------------
	.section	.nv.global.init,"aw",@progbits
.nv.global.init:
	.type		$str$1,@object
	.size		$str$1,($str - $str$1)
$str$1:
        /*0000*/ 	.byte	0x0a, 0x00
	.type		$str,@object
	.size		$str,(.L_0 - $str)
$str:
        /*0002*/ 	.byte	0x25, 0x64, 0x20, 0x00
.L_0:


//--------------------- .nv.shared.reserved.0     --------------------------
	.section	.nv.shared.reserved.0,"aw",@nobits
	.weak		__nv_reservedSMEM_offset_0_alias
	.size		__nv_reservedSMEM_offset_0_alias, 0, 64
	.other		__nv_reservedSMEM_offset_0_alias,@"STO_CUDA_RESERVED_SHARED STV_DEFAULT"
__nv_reservedSMEM_offset_0_alias:
	.zero		0
	.zero		64


//--------------------- .nv.constant0._Z10Init_Arrayv --------------------------
	.section	.nv.constant0._Z10Init_Arrayv,"a",@progbits
	.sectionflags	@""
	.align	4
.nv.constant0._Z10Init_Arrayv:
	.zero		896


//--------------------- SYMBOLS --------------------------

	.type		.nv.reservedSmem.offset0,@object
	.size		.nv.reservedSmem.offset0,0x4
	.type		vprintf,@function
